//
// Generated by NVIDIA NVVM Compiler
//
// Compiler Build ID: CL-36424714
// Cuda compilation tools, release 13.0, V13.0.88
// Based on NVVM 20.0.0
//

.version 9.0
.target sm_100
.address_size 64

	// .globl	_Z15matMulSharedWPTPfPKfS1_iii
// _ZZ15matMulSharedWPTPfPKfS1_iiiE2As has been demoted
// _ZZ15matMulSharedWPTPfPKfS1_iiiE2Bs has been demoted

.visible .entry _Z15matMulSharedWPTPfPKfS1_iii(
	.param .u64 .ptr .align 1 _Z15matMulSharedWPTPfPKfS1_iii_param_0,
	.param .u64 .ptr .align 1 _Z15matMulSharedWPTPfPKfS1_iii_param_1,
	.param .u64 .ptr .align 1 _Z15matMulSharedWPTPfPKfS1_iii_param_2,
	.param .u32 _Z15matMulSharedWPTPfPKfS1_iii_param_3,
	.param .u32 _Z15matMulSharedWPTPfPKfS1_iii_param_4,
	.param .u32 _Z15matMulSharedWPTPfPKfS1_iii_param_5
)
{
	.reg .pred 	%p<76>;
	.reg .b32 	%r<101>;
	.reg .b32 	%f<183>;
	.reg .b64 	%rd<55>;
	// demoted variable
	.shared .align 4 .b8 _ZZ15matMulSharedWPTPfPKfS1_iiiE2As[1024];
	// demoted variable
	.shared .align 4 .b8 _ZZ15matMulSharedWPTPfPKfS1_iiiE2Bs[1024];
	ld.param.u64 	%rd4, [_Z15matMulSharedWPTPfPKfS1_iii_param_0];
	ld.param.u64 	%rd5, [_Z15matMulSharedWPTPfPKfS1_iii_param_1];
	ld.param.u64 	%rd6, [_Z15matMulSharedWPTPfPKfS1_iii_param_2];
	ld.param.u32 	%r43, [_Z15matMulSharedWPTPfPKfS1_iii_param_3];
	ld.param.u32 	%r44, [_Z15matMulSharedWPTPfPKfS1_iii_param_4];
	ld.param.u32 	%r45, [_Z15matMulSharedWPTPfPKfS1_iii_param_5];
	cvta.to.global.u64 	%rd1, %rd6;
	cvta.to.global.u64 	%rd2, %rd5;
	cvta.to.global.u64 	%rd3, %rd4;
	mov.u32 	%r1, %tid.x;
	mov.u32 	%r2, %tid.y;
	mov.u32 	%r46, %ctaid.y;
	shl.b32 	%r47, %r46, 4;
	shl.b32 	%r3, %r2, 3;
	add.s32 	%r4, %r47, %r3;
	mov.u32 	%r48, %ctaid.x;
	shl.b32 	%r49, %r48, 4;
	add.s32 	%r5, %r49, %r1;
	setp.lt.s32 	%p1, %r45, 1;
	mov.f32 	%f143, 0f00000000;
	mov.f32 	%f144, %f143;
	mov.f32 	%f145, %f143;
	mov.f32 	%f146, %f143;
	mov.f32 	%f147, %f143;
	mov.f32 	%f148, %f143;
	mov.f32 	%f149, %f143;
	mov.f32 	%f150, %f143;
	@%p1 bra 	$L__BB0_37;
	add.s32 	%r51, %r45, 15;
	shr.u32 	%r6, %r51, 4;
	shl.b32 	%r52, %r1, 2;
	mov.u32 	%r53, _ZZ15matMulSharedWPTPfPKfS1_iiiE2As;
	add.s32 	%r54, %r53, %r52;
	mov.u32 	%r55, _ZZ15matMulSharedWPTPfPKfS1_iiiE2Bs;
	add.s32 	%r56, %r55, %r52;
	mul.lo.s32 	%r7, %r4, %r45;
	shl.b32 	%r57, %r3, 6;
	add.s32 	%r8, %r54, %r57;
	add.s32 	%r9, %r56, %r57;
	add.s32 	%r10, %r7, %r45;
	add.s32 	%r11, %r10, %r45;
	add.s32 	%r12, %r11, %r45;
	add.s32 	%r13, %r12, %r45;
	add.s32 	%r14, %r13, %r45;
	add.s32 	%r15, %r14, %r45;
	add.s32 	%r16, %r15, %r45;
	shl.b32 	%r58, %r2, 9;
	add.s32 	%r59, %r58, %r53;
	add.s32 	%r17, %r59, 256;
	mov.b32 	%r97, 0;
	mov.f32 	%f143, 0f00000000;
$L__BB0_2:
	setp.lt.s32 	%p2, %r4, %r43;
	shl.b32 	%r60, %r97, 4;
	add.s32 	%r61, %r60, %r1;
	setp.lt.s32 	%p3, %r61, %r45;
	add.s32 	%r20, %r60, %r3;
	and.pred  	%p4, %p2, %p3;
	mov.f32 	%f159, 0f00000000;
	@%p4 bra 	$L__BB0_3;
	bra.uni 	$L__BB0_4;
$L__BB0_3:
	add.s32 	%r62, %r61, %r7;
	mul.wide.s32 	%rd7, %r62, 4;
	add.s64 	%rd8, %rd2, %rd7;
	ld.global.f32 	%f159, [%rd8];
$L__BB0_4:
	setp.ge.s32 	%p5, %r5, %r44;
	st.shared.f32 	[%r8], %f159;
	setp.ge.s32 	%p6, %r20, %r45;
	mov.f32 	%f160, 0f00000000;
	or.pred  	%p7, %p5, %p6;
	@%p7 bra 	$L__BB0_6;
	mad.lo.s32 	%r63, %r20, %r44, %r5;
	mul.wide.s32 	%rd9, %r63, 4;
	add.s64 	%rd10, %rd1, %rd9;
	ld.global.f32 	%f160, [%rd10];
$L__BB0_6:
	setp.ge.s32 	%p8, %r61, %r45;
	add.s32 	%r64, %r4, 1;
	setp.ge.s32 	%p9, %r64, %r43;
	st.shared.f32 	[%r9], %f160;
	mov.f32 	%f161, 0f00000000;
	or.pred  	%p10, %p9, %p8;
	@%p10 bra 	$L__BB0_8;
	add.s32 	%r65, %r61, %r10;
	mul.wide.s32 	%rd11, %r65, 4;
	add.s64 	%rd12, %rd2, %rd11;
	ld.global.f32 	%f161, [%rd12];
$L__BB0_8:
	st.shared.f32 	[%r8+64], %f161;
	add.s32 	%r21, %r20, 1;
	setp.ge.s32 	%p12, %r21, %r45;
	mov.f32 	%f162, 0f00000000;
	or.pred  	%p13, %p5, %p12;
	@%p13 bra 	$L__BB0_10;
	mad.lo.s32 	%r66, %r21, %r44, %r5;
	mul.wide.s32 	%rd13, %r66, 4;
	add.s64 	%rd14, %rd1, %rd13;
	ld.global.f32 	%f162, [%rd14];
$L__BB0_10:
	add.s32 	%r67, %r4, 2;
	setp.ge.s32 	%p15, %r67, %r43;
	st.shared.f32 	[%r9+64], %f162;
	mov.f32 	%f163, 0f00000000;
	or.pred  	%p16, %p15, %p8;
	@%p16 bra 	$L__BB0_12;
	add.s32 	%r68, %r61, %r11;
	mul.wide.s32 	%rd15, %r68, 4;
	add.s64 	%rd16, %rd2, %rd15;
	ld.global.f32 	%f163, [%rd16];
$L__BB0_12:
	st.shared.f32 	[%r8+128], %f163;
	add.s32 	%r22, %r20, 2;
	setp.ge.s32 	%p18, %r22, %r45;
	mov.f32 	%f164, 0f00000000;
	or.pred  	%p19, %p5, %p18;
	@%p19 bra 	$L__BB0_14;
	mad.lo.s32 	%r69, %r22, %r44, %r5;
	mul.wide.s32 	%rd17, %r69, 4;
	add.s64 	%rd18, %rd1, %rd17;
	ld.global.f32 	%f164, [%rd18];
$L__BB0_14:
	add.s32 	%r70, %r4, 3;
	setp.ge.s32 	%p21, %r70, %r43;
	st.shared.f32 	[%r9+128], %f164;
	mov.f32 	%f165, 0f00000000;
	or.pred  	%p22, %p21, %p8;
	@%p22 bra 	$L__BB0_16;
	add.s32 	%r71, %r61, %r12;
	mul.wide.s32 	%rd19, %r71, 4;
	add.s64 	%rd20, %rd2, %rd19;
	ld.global.f32 	%f165, [%rd20];
$L__BB0_16:
	st.shared.f32 	[%r8+192], %f165;
	add.s32 	%r23, %r20, 3;
	setp.ge.s32 	%p24, %r23, %r45;
	mov.f32 	%f166, 0f00000000;
	or.pred  	%p25, %p5, %p24;
	@%p25 bra 	$L__BB0_18;
	mad.lo.s32 	%r72, %r23, %r44, %r5;
	mul.wide.s32 	%rd21, %r72, 4;
	add.s64 	%rd22, %rd1, %rd21;
	ld.global.f32 	%f166, [%rd22];
$L__BB0_18:
	add.s32 	%r73, %r4, 4;
	setp.ge.s32 	%p27, %r73, %r43;
	st.shared.f32 	[%r9+192], %f166;
	mov.f32 	%f167, 0f00000000;
	or.pred  	%p28, %p27, %p8;
	@%p28 bra 	$L__BB0_20;
	add.s32 	%r74, %r61, %r13;
	mul.wide.s32 	%rd23, %r74, 4;
	add.s64 	%rd24, %rd2, %rd23;
	ld.global.f32 	%f167, [%rd24];
$L__BB0_20:
	st.shared.f32 	[%r8+256], %f167;
	add.s32 	%r24, %r20, 4;
	setp.ge.s32 	%p30, %r24, %r45;
	mov.f32 	%f168, 0f00000000;
	or.pred  	%p31, %p5, %p30;
	@%p31 bra 	$L__BB0_22;
	mad.lo.s32 	%r75, %r24, %r44, %r5;
	mul.wide.s32 	%rd25, %r75, 4;
	add.s64 	%rd26, %rd1, %rd25;
	ld.global.f32 	%f168, [%rd26];
$L__BB0_22:
	add.s32 	%r76, %r4, 5;
	setp.ge.s32 	%p33, %r76, %r43;
	st.shared.f32 	[%r9+256], %f168;
	mov.f32 	%f169, 0f00000000;
	or.pred  	%p34, %p33, %p8;
	@%p34 bra 	$L__BB0_24;
	add.s32 	%r77, %r61, %r14;
	mul.wide.s32 	%rd27, %r77, 4;
	add.s64 	%rd28, %rd2, %rd27;
	ld.global.f32 	%f169, [%rd28];
$L__BB0_24:
	st.shared.f32 	[%r8+320], %f169;
	add.s32 	%r25, %r20, 5;
	setp.ge.s32 	%p36, %r25, %r45;
	mov.f32 	%f170, 0f00000000;
	or.pred  	%p37, %p5, %p36;
	@%p37 bra 	$L__BB0_26;
	mad.lo.s32 	%r78, %r25, %r44, %r5;
	mul.wide.s32 	%rd29, %r78, 4;
	add.s64 	%rd30, %rd1, %rd29;
	ld.global.f32 	%f170, [%rd30];
$L__BB0_26:
	add.s32 	%r79, %r4, 6;
	setp.ge.s32 	%p39, %r79, %r43;
	st.shared.f32 	[%r9+320], %f170;
	mov.f32 	%f171, 0f00000000;
	or.pred  	%p40, %p39, %p8;
	@%p40 bra 	$L__BB0_28;
	add.s32 	%r80, %r61, %r15;
	mul.wide.s32 	%rd31, %r80, 4;
	add.s64 	%rd32, %rd2, %rd31;
	ld.global.f32 	%f171, [%rd32];
$L__BB0_28:
	st.shared.f32 	[%r8+384], %f171;
	add.s32 	%r26, %r20, 6;
	setp.ge.s32 	%p42, %r26, %r45;
	mov.f32 	%f172, 0f00000000;
	or.pred  	%p43, %p5, %p42;
	@%p43 bra 	$L__BB0_30;
	mad.lo.s32 	%r81, %r26, %r44, %r5;
	mul.wide.s32 	%rd33, %r81, 4;
	add.s64 	%rd34, %rd1, %rd33;
	ld.global.f32 	%f172, [%rd34];
$L__BB0_30:
	add.s32 	%r82, %r4, 7;
	setp.ge.s32 	%p45, %r82, %r43;
	st.shared.f32 	[%r9+384], %f172;
	mov.f32 	%f173, 0f00000000;
	or.pred  	%p46, %p45, %p8;
	@%p46 bra 	$L__BB0_32;
	add.s32 	%r83, %r61, %r16;
	mul.wide.s32 	%rd35, %r83, 4;
	add.s64 	%rd36, %rd2, %rd35;
	ld.global.f32 	%f173, [%rd36];
$L__BB0_32:
	st.shared.f32 	[%r8+448], %f173;
	add.s32 	%r27, %r20, 7;
	setp.ge.s32 	%p48, %r27, %r45;
	mov.f32 	%f174, 0f00000000;
	or.pred  	%p49, %p5, %p48;
	@%p49 bra 	$L__BB0_34;
	mad.lo.s32 	%r84, %r27, %r44, %r5;
	mul.wide.s32 	%rd37, %r84, 4;
	add.s64 	%rd38, %rd1, %rd37;
	ld.global.f32 	%f174, [%rd38];
$L__BB0_34:
	shl.b32 	%r86, %r1, 2;
	mov.u32 	%r87, _ZZ15matMulSharedWPTPfPKfS1_iiiE2Bs;
	add.s32 	%r88, %r86, %r87;
	add.s32 	%r98, %r88, 128;
	st.shared.f32 	[%r9+448], %f174;
	bar.sync 	0;
	mov.b32 	%r100, 256;
	mov.u32 	%r99, %r17;
$L__BB0_35:
	ld.shared.f32 	%f83, [%r98+-128];
	ld.shared.f32 	%f84, [%r99+-256];
	fma.rn.f32 	%f85, %f84, %f83, %f150;
	ld.shared.f32 	%f86, [%r99+-192];
	fma.rn.f32 	%f87, %f86, %f83, %f149;
	ld.shared.f32 	%f88, [%r99+-128];
	fma.rn.f32 	%f89, %f88, %f83, %f148;
	ld.shared.f32 	%f90, [%r99+-64];
	fma.rn.f32 	%f91, %f90, %f83, %f147;
	ld.shared.f32 	%f92, [%r99];
	fma.rn.f32 	%f93, %f92, %f83, %f146;
	ld.shared.f32 	%f94, [%r99+64];
	fma.rn.f32 	%f95, %f94, %f83, %f145;
	ld.shared.f32 	%f96, [%r99+128];
	fma.rn.f32 	%f97, %f96, %f83, %f144;
	ld.shared.f32 	%f98, [%r99+192];
	fma.rn.f32 	%f99, %f98, %f83, %f143;
	ld.shared.f32 	%f100, [%r98+-64];
	ld.shared.f32 	%f101, [%r99+-252];
	fma.rn.f32 	%f102, %f101, %f100, %f85;
	ld.shared.f32 	%f103, [%r99+-188];
	fma.rn.f32 	%f104, %f103, %f100, %f87;
	ld.shared.f32 	%f105, [%r99+-124];
	fma.rn.f32 	%f106, %f105, %f100, %f89;
	ld.shared.f32 	%f107, [%r99+-60];
	fma.rn.f32 	%f108, %f107, %f100, %f91;
	ld.shared.f32 	%f109, [%r99+4];
	fma.rn.f32 	%f110, %f109, %f100, %f93;
	ld.shared.f32 	%f111, [%r99+68];
	fma.rn.f32 	%f112, %f111, %f100, %f95;
	ld.shared.f32 	%f113, [%r99+132];
	fma.rn.f32 	%f114, %f113, %f100, %f97;
	ld.shared.f32 	%f115, [%r99+196];
	fma.rn.f32 	%f116, %f115, %f100, %f99;
	ld.shared.f32 	%f117, [%r98];
	ld.shared.f32 	%f118, [%r99+-248];
	fma.rn.f32 	%f119, %f118, %f117, %f102;
	ld.shared.f32 	%f120, [%r99+-184];
	fma.rn.f32 	%f121, %f120, %f117, %f104;
	ld.shared.f32 	%f122, [%r99+-120];
	fma.rn.f32 	%f123, %f122, %f117, %f106;
	ld.shared.f32 	%f124, [%r99+-56];
	fma.rn.f32 	%f125, %f124, %f117, %f108;
	ld.shared.f32 	%f126, [%r99+8];
	fma.rn.f32 	%f127, %f126, %f117, %f110;
	ld.shared.f32 	%f128, [%r99+72];
	fma.rn.f32 	%f129, %f128, %f117, %f112;
	ld.shared.f32 	%f130, [%r99+136];
	fma.rn.f32 	%f131, %f130, %f117, %f114;
	ld.shared.f32 	%f132, [%r99+200];
	fma.rn.f32 	%f133, %f132, %f117, %f116;
	ld.shared.f32 	%f134, [%r98+64];
	ld.shared.f32 	%f135, [%r99+-244];
	fma.rn.f32 	%f150, %f135, %f134, %f119;
	ld.shared.f32 	%f136, [%r99+-180];
	fma.rn.f32 	%f149, %f136, %f134, %f121;
	ld.shared.f32 	%f137, [%r99+-116];
	fma.rn.f32 	%f148, %f137, %f134, %f123;
	ld.shared.f32 	%f138, [%r99+-52];
	fma.rn.f32 	%f147, %f138, %f134, %f125;
	ld.shared.f32 	%f139, [%r99+12];
	fma.rn.f32 	%f146, %f139, %f134, %f127;
	ld.shared.f32 	%f140, [%r99+76];
	fma.rn.f32 	%f145, %f140, %f134, %f129;
	ld.shared.f32 	%f141, [%r99+140];
	fma.rn.f32 	%f144, %f141, %f134, %f131;
	ld.shared.f32 	%f142, [%r99+204];
	fma.rn.f32 	%f143, %f142, %f134, %f133;
	add.s32 	%r100, %r100, 16;
	add.s32 	%r99, %r99, 16;
	add.s32 	%r98, %r98, 256;
	setp.ne.s32 	%p50, %r100, 320;
	@%p50 bra 	$L__BB0_35;
	bar.sync 	0;
	add.s32 	%r97, %r97, 1;
	setp.eq.s32 	%p51, %r97, %r6;
	@%p51 bra 	$L__BB0_37;
	bra.uni 	$L__BB0_2;
$L__BB0_37:
	setp.lt.s32 	%p52, %r5, %r44;
	setp.lt.s32 	%p53, %r4, %r43;
	and.pred  	%p54, %p52, %p53;
	@%p54 bra 	$L__BB0_38;
	bra.uni 	$L__BB0_39;
$L__BB0_38:
	mad.lo.s32 	%r89, %r4, %r44, %r5;
	mul.wide.s32 	%rd39, %r89, 4;
	add.s64 	%rd40, %rd3, %rd39;
	st.global.f32 	[%rd40], %f150;
$L__BB0_39:
	setp.ge.s32 	%p55, %r5, %r44;
	add.s32 	%r36, %r4, 1;
	setp.ge.s32 	%p56, %r36, %r43;
	or.pred  	%p57, %p55, %p56;
	@%p57 bra 	$L__BB0_41;
	mad.lo.s32 	%r90, %r36, %r44, %r5;
	mul.wide.s32 	%rd41, %r90, 4;
	add.s64 	%rd42, %rd3, %rd41;
	st.global.f32 	[%rd42], %f149;
$L__BB0_41:
	setp.ge.s32 	%p58, %r5, %r44;
	add.s32 	%r37, %r4, 2;
	setp.ge.s32 	%p59, %r37, %r43;
	or.pred  	%p60, %p58, %p59;
	@%p60 bra 	$L__BB0_43;
	mad.lo.s32 	%r91, %r37, %r44, %r5;
	mul.wide.s32 	%rd43, %r91, 4;
	add.s64 	%rd44, %rd3, %rd43;
	st.global.f32 	[%rd44], %f148;
$L__BB0_43:
	setp.ge.s32 	%p61, %r5, %r44;
	add.s32 	%r38, %r4, 3;
	setp.ge.s32 	%p62, %r38, %r43;
	or.pred  	%p63, %p61, %p62;
	@%p63 bra 	$L__BB0_45;
	mad.lo.s32 	%r92, %r38, %r44, %r5;
	mul.wide.s32 	%rd45, %r92, 4;
	add.s64 	%rd46, %rd3, %rd45;
	st.global.f32 	[%rd46], %f147;
$L__BB0_45:
	setp.ge.s32 	%p64, %r5, %r44;
	add.s32 	%r39, %r4, 4;
	setp.ge.s32 	%p65, %r39, %r43;
	or.pred  	%p66, %p64, %p65;
	@%p66 bra 	$L__BB0_47;
	mad.lo.s32 	%r93, %r39, %r44, %r5;
	mul.wide.s32 	%rd47, %r93, 4;
	add.s64 	%rd48, %rd3, %rd47;
	st.global.f32 	[%rd48], %f146;
$L__BB0_47:
	setp.ge.s32 	%p67, %r5, %r44;
	add.s32 	%r40, %r4, 5;
	setp.ge.s32 	%p68, %r40, %r43;
	or.pred  	%p69, %p67, %p68;
	@%p69 bra 	$L__BB0_49;
	mad.lo.s32 	%r94, %r40, %r44, %r5;
	mul.wide.s32 	%rd49, %r94, 4;
	add.s64 	%rd50, %rd3, %rd49;
	st.global.f32 	[%rd50], %f145;
$L__BB0_49:
	setp.ge.s32 	%p70, %r5, %r44;
	add.s32 	%r41, %r4, 6;
	setp.ge.s32 	%p71, %r41, %r43;
	or.pred  	%p72, %p70, %p71;
	@%p72 bra 	$L__BB0_51;
	mad.lo.s32 	%r95, %r41, %r44, %r5;
	mul.wide.s32 	%rd51, %r95, 4;
	add.s64 	%rd52, %rd3, %rd51;
	st.global.f32 	[%rd52], %f144;
$L__BB0_51:
	setp.ge.s32 	%p73, %r5, %r44;
	add.s32 	%r42, %r4, 7;
	setp.ge.s32 	%p74, %r42, %r43;
	or.pred  	%p75, %p73, %p74;
	@%p75 bra 	$L__BB0_53;
	mad.lo.s32 	%r96, %r42, %r44, %r5;
	mul.wide.s32 	%rd53, %r96, 4;
	add.s64 	%rd54, %rd3, %rd53;
	st.global.f32 	[%rd54], %f143;
$L__BB0_53:
	ret;

}


// ===== COMPILED SASS (sm_100) =====

	.target	sm_100

	.elftype	@"ET_EXEC"


//--------------------- .note.nv.tkinfo           --------------------------
	.section	.note.nv.tkinfo,"",@"SHT_NOTE"
	.sectionflags	@"SHF_NOTE_NV_TKINFO"
	.tkinfo
        /*0018*/ 	.word	0x00000002
        /*0030*/ 	.string	""
        /*0030*/ 	.string	"ptxas"
        /*0030*/ 	.string	"Cuda compilation tools, release 13.0, V13.0.88"
        /*0030*/ 	.string	"Build cuda_13.0.r13.0/compiler.36424714_0"
        /*0030*/ 	.string	"-arch sm_100 -m 64 "



//--------------------- .note.nv.cuinfo           --------------------------
	.section	.note.nv.cuinfo,"",@"SHT_NOTE"
	.sectionflags	@"SHF_NOTE_NV_CUINFO"
        /*0018*/ 	.short	0x0002
        /*001a*/ 	.short	0x0064
        /*001c*/ 	.short	0x0082
	.zero		2


//--------------------- .nv.info                  --------------------------
	.section	.nv.info,"",@"SHT_CUDA_INFO"
	.align	4


	//----- nvinfo : EIATTR_REGCOUNT
	.align		4
        /*0000*/ 	.byte	0x04, 0x2f
        /*0002*/ 	.short	(.L_1 - .L_0)
	.align		4
.L_0:
        /*0004*/ 	.word	index@(_Z15matMulSharedWPTPfPKfS1_iii)
        /*0008*/ 	.word	0x00000038


	//----- nvinfo : EIATTR_FRAME_SIZE
	.align		4
.L_1:
        /*000c*/ 	.byte	0x04, 0x11
        /*000e*/ 	.short	(.L_3 - .L_2)
	.align		4
.L_2:
        /*0010*/ 	.word	index@(_Z15matMulSharedWPTPfPKfS1_iii)
        /*0014*/ 	.word	0x00000000


	//----- nvinfo : EIATTR_MIN_STACK_SIZE
	.align		4
.L_3:
        /*0018*/ 	.byte	0x04, 0x12
        /*001a*/ 	.short	(.L_5 - .L_4)
	.align		4
.L_4:
        /*001c*/ 	.word	index@(_Z15matMulSharedWPTPfPKfS1_iii)
        /*0020*/ 	.word	0x00000000
.L_5:


//--------------------- .nv.compat                --------------------------
	.section	.nv.compat,"",@"SHT_CUDA_COMPAT_INFO"
	.align	4
        /*0000*/ 	.byte	0x02, 0x09, 0x00, 0x00, 0x02, 0x02, 0x01, 0x00, 0x02, 0x05, 0x05, 0x00, 0x03, 0x07, 0x01, 0x01
        /*0010*/ 	.byte	0x02, 0x03, 0x00, 0x00, 0x02, 0x06, 0x01, 0x00, 0x04, 0x0b, 0x08, 0x00, 0x09, 0x00, 0x00, 0x00
        /*0020*/ 	.byte	0x00, 0x00, 0x00, 0x00


//--------------------- .nv.info._Z15matMulSharedWPTPfPKfS1_iii --------------------------
	.section	.nv.info._Z15matMulSharedWPTPfPKfS1_iii,"",@"SHT_CUDA_INFO"
	.sectionflags	@""
	.align	4


	//----- nvinfo : EIATTR_CUDA_API_VERSION
	.align		4
        /*0000*/ 	.byte	0x04, 0x37
        /*0002*/ 	.short	(.L_7 - .L_6)
.L_6:
        /*0004*/ 	.word	0x00000082


	//----- nvinfo : EIATTR_KPARAM_INFO
	.align		4
.L_7:
        /*0008*/ 	.byte	0x04, 0x17
        /*000a*/ 	.short	(.L_9 - .L_8)
.L_8:
        /*000c*/ 	.word	0x00000000
        /*0010*/ 	.short	0x0005
        /*0012*/ 	.short	0x0020
        /*0014*/ 	.byte	0x00, 0xf0, 0x11, 0x00


	//----- nvinfo : EIATTR_KPARAM_INFO
	.align		4
.L_9:
        /*0018*/ 	.byte	0x04, 0x17
        /*001a*/ 	.short	(.L_11 - .L_10)
.L_10:
        /*001c*/ 	.word	0x00000000
        /*0020*/ 	.short	0x0004
        /*0022*/ 	.short	0x001c
        /*0024*/ 	.byte	0x00, 0xf0, 0x11, 0x00


	//----- nvinfo : EIATTR_KPARAM_INFO
	.align		4
.L_11:
        /*0028*/ 	.byte	0x04, 0x17
        /*002a*/ 	.short	(.L_13 - .L_12)
.L_12:
        /*002c*/ 	.word	0x00000000
        /*0030*/ 	.short	0x0003
        /*0032*/ 	.short	0x0018
        /*0034*/ 	.byte	0x00, 0xf0, 0x11, 0x00


	//----- nvinfo : EIATTR_KPARAM_INFO
	.align		4
.L_13:
        /*0038*/ 	.byte	0x04, 0x17
        /*003a*/ 	.short	(.L_15 - .L_14)
.L_14:
        /*003c*/ 	.word	0x00000000
        /*0040*/ 	.short	0x0002
        /*0042*/ 	.short	0x0010
        /*0044*/ 	.byte	0x00, 0xf5, 0x21, 0x00


	//----- nvinfo : EIATTR_KPARAM_INFO
	.align		4
.L_15:
        /*0048*/ 	.byte	0x04, 0x17
        /*004a*/ 	.short	(.L_17 - .L_16)
.L_16:
        /*004c*/ 	.word	0x00000000
        /*0050*/ 	.short	0x0001
        /*0052*/ 	.short	0x0008
        /*0054*/ 	.byte	0x00, 0xf5, 0x21, 0x00


	//----- nvinfo : EIATTR_KPARAM_INFO
	.align		4
.L_17:
        /*0058*/ 	.byte	0x04, 0x17
        /*005a*/ 	.short	(.L_19 - .L_18)
.L_18:
        /*005c*/ 	.word	0x00000000
        /*0060*/ 	.short	0x0000
        /*0062*/ 	.short	0x0000
        /*0064*/ 	.byte	0x00, 0xf5, 0x21, 0x00


	//----- nvinfo : EIATTR_SPARSE_MMA_MASK
	.align		4
.L_19:
        /*0068*/ 	.byte	0x03, 0x50
        /*006a*/ 	.short	0x0000


	//----- nvinfo : EIATTR_MAXREG_COUNT
	.align		4
        /*006c*/ 	.byte	0x03, 0x1b
        /*006e*/ 	.short	0x00ff


	//----- nvinfo : EIATTR_NUM_BARRIERS
	.align		4
        /*0070*/ 	.byte	0x02, 0x4c
        /*0072*/ 	.byte	0x01
	.zero		1


	//----- nvinfo : EIATTR_MERCURY_ISA_VERSION
	.align		4
        /*0074*/ 	.byte	0x03, 0x5f
        /*0076*/ 	.short	0x0101


	//----- nvinfo : EIATTR_VRC_CTA_INIT_COUNT
	.align		4
        /*0078*/ 	.byte	0x02, 0x4a
	.zero		1
	.zero		1


	//----- nvinfo : EIATTR_EXIT_INSTR_OFFSETS
	.align		4
        /*007c*/ 	.byte	0x04, 0x1c
        /*007e*/ 	.short	(.L_21 - .L_20)


	//   ....[0]....
.L_20:
        /*0080*/ 	.word	0x000011c0


	//   ....[1]....
        /*0084*/ 	.word	0x00001210


	//----- nvinfo : EIATTR_CBANK_PARAM_SIZE
	.align		4
.L_21:
        /*0088*/ 	.byte	0x03, 0x19
        /*008a*/ 	.short	0x0024


	//----- nvinfo : EIATTR_PARAM_CBANK
	.align		4
        /*008c*/ 	.byte	0x04, 0x0a
        /*008e*/ 	.short	(.L_23 - .L_22)
	.align		4
.L_22:
        /*0090*/ 	.word	index@(.nv.constant0._Z15matMulSharedWPTPfPKfS1_iii)
        /*0094*/ 	.short	0x0380
        /*0096*/ 	.short	0x0024


	//----- nvinfo : EIATTR_SW_WAR
	.align		4
.L_23:
        /*0098*/ 	.byte	0x04, 0x36
        /*009a*/ 	.short	(.L_25 - .L_24)
.L_24:
        /*009c*/ 	.word	0x00000008
.L_25:


//--------------------- .nv.callgraph             --------------------------
	.section	.nv.callgraph,"",@"SHT_CUDA_CALLGRAPH"
	.align	4
	.sectionentsize	8
	.align		4
        /*0000*/ 	.word	0x00000000
	.align		4
        /*0004*/ 	.word	0xffffffff
	.align		4
        /*0008*/ 	.word	0x00000000
	.align		4
        /*000c*/ 	.word	0xfffffffe
	.align		4
        /*0010*/ 	.word	0x00000000
	.align		4
        /*0014*/ 	.word	0xfffffffd
	.align		4
        /*0018*/ 	.word	0x00000000
	.align		4
        /*001c*/ 	.word	0xfffffffc


//--------------------- .text._Z15matMulSharedWPTPfPKfS1_iii --------------------------
	.section	.text._Z15matMulSharedWPTPfPKfS1_iii,"ax",@progbits
	.align	128
        .global         _Z15matMulSharedWPTPfPKfS1_iii
        .type           _Z15matMulSharedWPTPfPKfS1_iii,@function
        .size           _Z15matMulSharedWPTPfPKfS1_iii,(.L_x_4 - _Z15matMulSharedWPTPfPKfS1_iii)
        .other          _Z15matMulSharedWPTPfPKfS1_iii,@"STO_CUDA_ENTRY STV_DEFAULT"
_Z15matMulSharedWPTPfPKfS1_iii:
.text._Z15matMulSharedWPTPfPKfS1_iii:
[----:B------:R-:W-:Y:S08]  /*0000*/  LDC R1, c[0x0][0x37c] ;  /* 0x0000df00ff017b82 */ /* 0x000ff00000000800 */
[----:B------:R-:W0:Y:S01]  /*0010*/  LDC R41, c[0x0][0x3a0] ;  /* 0x0000e800ff297b82 */ /* 0x000e220000000800 */
[----:B------:R-:W1:Y:S01]  /*0020*/  S2R R40, SR_TID.Y ;  /* 0x0000000000287919 */ /* 0x000e620000002200 */
[----:B------:R-:W2:Y:S01]  /*0030*/  LDCU.64 UR8, c[0x0][0x358] ;  /* 0x00006b00ff0877ac */ /* 0x000ea20008000a00 */
[----:B------:R-:W-:Y:S01]  /*0040*/  HFMA2 R52, -RZ, RZ, 0, 0 ;  /* 0x00000000ff347431 */ /* 0x000fe200000001ff */
[----:B------:R-:W-:Y:S01]  /*0050*/  MOV R33, RZ ;  /* 0x000000ff00217202 */ /* 0x000fe20000000f00 */
[----:B------:R-:W3:Y:S01]  /*0060*/  S2R R0, SR_TID.X ;  /* 0x0000000000007919 */ /* 0x000ee20000002100 */
[----:B------:R-:W-:-:S02]  /*0070*/  HFMA2 R24, -RZ, RZ, 0, 0 ;  /* 0x00000000ff187431 */ /* 0x000fc400000001ff */
[----:B------:R-:W-:Y:S01]  /*0080*/  IMAD.MOV.U32 R28, RZ, RZ, RZ ;  /* 0x000000ffff1c7224 */ /* 0x000fe200078e00ff */
[----:B------:R-:W-:Y:S01]  /*0090*/  CS2R R20, SRZ ;  /* 0x0000000000147805 */ /* 0x000fe2000001ff00 */
[----:B------:R-:W3:Y:S01]  /*00a0*/  S2R R49, SR_CTAID.X ;  /* 0x0000000000317919 */ /* 0x000ee20000002500 */
[----:B------:R-:W-:Y:S01]  /*00b0*/  CS2R R12, SRZ ;  /* 0x00000000000c7805 */ /* 0x000fe2000001ff00 */
[----:B------:R-:W4:Y:S01]  /*00c0*/  S2R R2, SR_CTAID.Y ;  /* 0x0000000000027919 */ /* 0x000f220000002600 */
[----:B0-----:R-:W-:Y:S02]  /*00d0*/  ISETP.GE.AND P0, PT, R41, 0x1, PT ;  /* 0x000000012900780c */ /* 0x001fe40003f06270 */
[----:B-1----:R-:W-:Y:S01]  /*00e0*/  SHF.L.U32 R53, R40, 0x3, RZ ;  /* 0x0000000328357819 */ /* 0x002fe200000006ff */
[----:B---3--:R-:W-:-:S03]  /*00f0*/  IMAD R49, R49, 0x10, R0 ;  /* 0x0000001031317824 */ /* 0x008fc600078e0200 */
[----:B----4-:R-:W-:-:S07]  /*0100*/  LEA R51, R2, R53, 0x4 ;  /* 0x0000003502337211 */ /* 0x010fce00078e20ff */
[----:B--2---:R-:W-:Y:S05]  /*0110*/  @!P0 BRA `(.L_x_0) ;  /* 0x0000000c00588947 */ /* 0x004fea0003800000 */
[----:B------:R-:W0:Y:S01]  /*0120*/  S2UR UR6, SR_CgaCtaId ;  /* 0x00000000000679c3 */ /* 0x000e220000008800 */
[-CC-:B------:R-:W-:Y:S01]  /*0130*/  IMAD R46, R51, R41.reuse, R41.reuse ;  /* 0x00000029332e7224 */ /* 0x180fe200078e0229 */
[----:B------:R-:W-:Y:S01]  /*0140*/  UMOV UR4, 0x400 ;  /* 0x0000040000047882 */ /* 0x000fe20000000000 */
[----:B------:R-:W-:Y:S01]  /*0150*/  IADD3 R50, PT, PT, R41, 0xf, RZ ;  /* 0x0000000f29327810 */ /* 0x000fe20007ffe0ff */
[----:B------:R-:W-:Y:S01]  /*0160*/  UIADD3 UR5, UPT, UPT, UR4, 0x400, URZ ;  /* 0x0000040004057890 */ /* 0x000fe2000fffe0ff */
[----:B------:R-:W-:Y:S01]  /*0170*/  IMAD.MOV.U32 R37, RZ, RZ, RZ ;  /* 0x000000ffff257224 */ /* 0x000fe200078e00ff */
[----:B------:R-:W-:Y:S02]  /*0180*/  IADD3 R2, PT, PT, R46, R41, RZ ;  /* 0x000000292e027210 */ /* 0x000fe40007ffe0ff */
[----:B------:R-:W-:Y:S02]  /*0190*/  MOV R52, RZ ;  /* 0x000000ff00347202 */ /* 0x000fe40000000f00 */
[----:B------:R-:W-:Y:S01]  /*01a0*/  SHF.R.U32.HI R50, RZ, 0x4, R50 ;  /* 0x00000004ff327819 */ /* 0x000fe20000011632 */
[----:B------:R-:W-:-:S05]  /*01b0*/  IMAD.IADD R3, R2, 0x1, R41 ;  /* 0x0000000102037824 */ /* 0x000fca00078e0229 */
[----:B------:R-:W-:-:S04]  /*01c0*/  IADD3 R36, PT, PT, R3, R41, RZ ;  /* 0x0000002903247210 */ /* 0x000fc80007ffe0ff */
[----:B------:R-:W-:Y:S01]  /*01d0*/  IADD3 R38, PT, PT, R36, R41, RZ ;  /* 0x0000002924267210 */ /* 0x000fe20007ffe0ff */
[----:B0-----:R-:W-:-:S03]  /*01e0*/  ULEA UR5, UR6, UR5, 0x18 ;  /* 0x0000000506057291 */ /* 0x001fc6000f8ec0ff */
[----:B------:R-:W-:Y:S01]  /*01f0*/  IADD3 R39, PT, PT, R38, R41, RZ ;  /* 0x0000002926277210 */ /* 0x000fe20007ffe0ff */
[----:B------:R-:W-:-:S03]  /*0200*/  ULEA UR4, UR6, UR4, 0x18 ;  /* 0x0000000406047291 */ /* 0x000fc6000f8ec0ff */
[----:B------:R-:W-:Y:S02]  /*0210*/  IADD3 R41, PT, PT, R39, R41, RZ ;  /* 0x0000002927297210 */ /* 0x000fe40007ffe0ff */
[C---:B------:R-:W-:Y:S02]  /*0220*/  LEA R47, R0.reuse, UR5, 0x2 ;  /* 0x00000005002f7c11 */ /* 0x040fe4000f8e10ff */
[----:B------:R-:W-:-:S03]  /*0230*/  LEA R48, R0, UR4, 0x2 ;  /* 0x0000000400307c11 */ /* 0x000fc6000f8e10ff */
[C---:B------:R-:W-:Y:S01]  /*0240*/  IMAD R47, R40.reuse, 0x200, R47 ;  /* 0x00000200282f7824 */ /* 0x040fe200078e022f */
[C---:B------:R-:W-:Y:S02]  /*0250*/  LEA R48, R40.reuse, R48, 0x9 ;  /* 0x0000003028307211 */ /* 0x040fe400078e48ff */
[----:B------:R-:W-:-:S05]  /*0260*/  LEA R40, R40, UR4, 0x9 ;  /* 0x0000000428287c11 */ /* 0x000fca000f8e48ff */
[----:B------:R-:W-:-:S07]  /*0270*/  VIADD R40, R40, 0x100 ;  /* 0x0000010028287836 */ /* 0x000fce0000000000 */
.L_x_2:
[----:B------:R-:W0:Y:S01]  /*0280*/  LDCU UR6, c[0x0][0x3a0] ;  /* 0x00007400ff0677ac */ /* 0x000e220008000800 */
[C---:B------:R-:W-:Y:S01]  /*0290*/  LEA R8, R37.reuse, R0, 0x4 ;  /* 0x0000000025087211 */ /* 0x040fe200078e20ff */
[----:B------:R-:W-:Y:S01]  /*02a0*/  IMAD R10, R37, 0x10, R53 ;  /* 0x00000010250a7824 */ /* 0x000fe200078e0235 */
[C---:B------:R-:W-:Y:S01]  /*02b0*/  IADD3 R4, PT, PT, R51.reuse, 0x1, RZ ;  /* 0x0000000133047810 */ /* 0x040fe20007ffe0ff */
[----:B------:R-:W1:Y:S01]  /*02c0*/  LDCU UR4, c[0x0][0x398] ;  /* 0x00007300ff0477ac */ /* 0x000e620008000800 */
[----:B------:R-:W-:Y:S02]  /*02d0*/  IADD3 R5, PT, PT, R51, 0x2, RZ ;  /* 0x0000000233057810 */ /* 0x000fe40007ffe0ff */
[----:B------:R-:W-:Y:S01]  /*02e0*/  MOV R9, RZ ;  /* 0x000000ff00097202 */ /* 0x000fe20000000f00 */
[----:B------:R-:W2:Y:S01]  /*02f0*/  LDCU UR5, c[0x0][0x39c] ;  /* 0x00007380ff0577ac */ /* 0x000ea20008000800 */
[C---:B0-----:R-:W-:Y:S02]  /*0300*/  ISETP.GE.AND P2, PT, R8.reuse, UR6, PT ;  /* 0x0000000608007c0c */ /* 0x041fe4000bf46270 */
[----:B------:R-:W-:-:S02]  /*0310*/  ISETP.GE.AND P1, PT, R8, UR6, PT ;  /* 0x0000000608007c0c */ /* 0x000fc4000bf26270 */
[----:B-1----:R-:W-:Y:S02]  /*0320*/  ISETP.LT.AND P2, PT, R51, UR4, !P2 ;  /* 0x0000000433007c0c */ /* 0x002fe4000d741270 */
[----:B------:R-:W-:Y:S01]  /*0330*/  ISETP.GE.OR P3, PT, R4, UR4, P1 ;  /* 0x0000000404007c0c */ /* 0x000fe20008f66670 */
[C---:B------:R-:W-:Y:S01]  /*0340*/  VIADD R4, R10.reuse, 0x1 ;  /* 0x000000010a047836 */ /* 0x040fe20000000000 */
[----:B--2---:R-:W-:Y:S02]  /*0350*/  ISETP.GE.AND P0, PT, R49, UR5, PT ;  /* 0x0000000531007c0c */ /* 0x004fe4000bf06270 */
[----:B------:R-:W-:Y:S02]  /*0360*/  ISETP.GE.OR P5, PT, R5, UR4, P1 ;  /* 0x0000000405007c0c */ /* 0x000fe40008fa6670 */
[----:B------:R-:W-:Y:S02]  /*0370*/  ISETP.GE.OR P6, PT, R10, UR6, P0 ;  /* 0x000000060a007c0c */ /* 0x000fe400087c6670 */
[----:B------:R-:W-:-:S03]  /*0380*/  ISETP.GE.OR P4, PT, R4, UR6, P0 ;  /* 0x0000000604007c0c */ /* 0x000fc60008786670 */
[----:B------:R-:W0:Y:S01]  /*0390*/  @P2 LDC.64 R16, c[0x0][0x388] ;  /* 0x0000e200ff102b82 */ /* 0x000e220000000a00 */
[----:B------:R-:W-:-:S07]  /*03a0*/  @P2 IMAD R5, R51, UR6, R8 ;  /* 0x0000000633052c24 */ /* 0x000fce000f8e0208 */
[----:B------:R-:W1:Y:S08]  /*03b0*/  @!P6 LDC.64 R18, c[0x0][0x390] ;  /* 0x0000e400ff12eb82 */ /* 0x000e700000000a00 */
[----:B------:R-:W2:Y:S01]  /*03c0*/  @!P3 LDC.64 R42, c[0x0][0x388] ;  /* 0x0000e200ff2abb82 */ /* 0x000ea20000000a00 */
[----:B------:R-:W-:Y:S01]  /*03d0*/  IADD3 R14, PT, PT, R10, 0x2, RZ ;  /* 0x000000020a0e7810 */ /* 0x000fe20007ffe0ff */
[----:B0-----:R-:W-:-:S06]  /*03e0*/  @P2 IMAD.WIDE R16, R5, 0x4, R16 ;  /* 0x0000000405102825 */ /* 0x001fcc00078e0210 */
[----:B------:R-:W0:Y:S01]  /*03f0*/  @!P4 LDC.64 R34, c[0x0][0x390] ;  /* 0x0000e400ff22cb82 */ /* 0x000e220000000a00 */
[----:B------:R-:W-:Y:S01]  /*0400*/  HFMA2 R30, -RZ, RZ, 0, 0 ;  /* 0x00000000ff1e7431 */ /* 0x000fe200000001ff */
[----:B------:R3:W4:Y:S01]  /*0410*/  @P2 LDG.E R9, desc[UR8][R16.64] ;  /* 0x0000000810092981 */ /* 0x000722000c1e1900 */
[----:B------:R-:W-:Y:S01]  /*0420*/  ISETP.GE.OR P2, PT, R14, UR6, P0 ;  /* 0x000000060e007c0c */ /* 0x000fe20008746670 */
[----:B------:R-:W-:Y:S01]  /*0430*/  @!P6 IMAD R5, R10, UR5, R49 ;  /* 0x000000050a05ec24 */ /* 0x000fe2000f8e0231 */
[----:B------:R-:W-:-:S03]  /*0440*/  CS2R R22, SRZ ;  /* 0x0000000000167805 */ /* 0x000fc6000001ff00 */
[----:B------:R-:W5:Y:S01]  /*0450*/  @!P5 LDC.64 R6, c[0x0][0x388] ;  /* 0x0000e200ff06db82 */ /* 0x000f620000000a00 */
[----:B------:R-:W-:Y:S02]  /*0460*/  @!P3 IMAD.IADD R11, R46, 0x1, R8 ;  /* 0x000000012e0bb824 */ /* 0x000fe400078e0208 */
[----:B-1----:R-:W-:Y:S01]  /*0470*/  @!P6 IMAD.WIDE R18, R5, 0x4, R18 ;  /* 0x000000040512e825 */ /* 0x002fe200078e0212 */
[----:B------:R-:W-:-:S03]  /*0480*/  IADD3 R5, PT, PT, R51, 0x3, RZ ;  /* 0x0000000333057810 */ /* 0x000fc60007ffe0ff */
[----:B--2---:R-:W-:Y:S01]  /*0490*/  @!P3 IMAD.WIDE R42, R11, 0x4, R42 ;  /* 0x000000040b2ab825 */ /* 0x004fe200078e022a */
[----:B------:R1:W2:Y:S01]  /*04a0*/  @!P6 LDG.E R30, desc[UR8][R18.64] ;  /* 0x00000008121ee981 */ /* 0x0002a2000c1e1900 */
[----:B------:R-:W-:Y:S02]  /*04b0*/  ISETP.GE.OR P6, PT, R5, UR4, P1 ;  /* 0x0000000405007c0c */ /* 0x000fe40008fc6670 */
[----:B---3--:R-:W-:Y:S01]  /*04c0*/  VIADD R16, R10, 0x3 ;  /* 0x000000030a107836 */ /* 0x008fe20000000000 */
[----:B------:R3:W2:Y:S01]  /*04d0*/  @!P3 LDG.E R23, desc[UR8][R42.64] ;  /* 0x000000082a17b981 */ /* 0x0006a2000c1e1900 */
[----:B------:R-:W-:Y:S01]  /*04e0*/  @!P4 IMAD R11, R4, UR5, R49 ;  /* 0x00000005040bcc24 */ /* 0x000fe2000f8e0231 */
[----:B------:R-:W-:Y:S01]  /*04f0*/  @!P5 IADD3 R15, PT, PT, R2, R8, RZ ;  /* 0x00000008020fd210 */ /* 0x000fe20007ffe0ff */
[----:B------:R-:W3:Y:S01]  /*0500*/  @!P2 LDC.64 R4, c[0x0][0x390] ;  /* 0x0000e400ff04ab82 */ /* 0x000ee20000000a00 */
[----:B------:R-:W-:Y:S02]  /*0510*/  ISETP.GE.OR P3, PT, R16, UR6, P0 ;  /* 0x0000000610007c0c */ /* 0x000fe40008766670 */
[----:B------:R-:W-:Y:S01]  /*0520*/  CS2R R26, SRZ ;  /* 0x00000000001a7805 */ /* 0x000fe2000001ff00 */
[----:B0-----:R-:W-:Y:S01]  /*0530*/  @!P4 IMAD.WIDE R34, R11, 0x4, R34 ;  /* 0x000000040b22c825 */ /* 0x001fe200078e0222 */
[----:B-1----:R-:W-:-:S04]  /*0540*/  CS2R R18, SRZ ;  /* 0x0000000000127805 */ /* 0x002fc8000001ff00 */
[----:B------:R0:W2:Y:S01]  /*0550*/  @!P4 LDG.E R26, desc[UR8][R34.64] ;  /* 0x00000008221ac981 */ /* 0x0000a2000c1e1900 */
[----:B-----5:R-:W-:Y:S01]  /*0560*/  @!P5 IMAD.WIDE R6, R15, 0x4, R6 ;  /* 0x000000040f06d825 */ /* 0x020fe200078e0206 */
[----:B------:R-:W-:Y:S01]  /*0570*/  IADD3 R15, PT, PT, R51, 0x4, RZ ;  /* 0x00000004330f7810 */ /* 0x000fe20007ffe0ff */
[----:B------:R-:W1:Y:S03]  /*0580*/  @!P6 LDC.64 R44, c[0x0][0x388] ;  /* 0x0000e200ff2ceb82 */ /* 0x000e660000000a00 */
[----:B------:R-:W-:-:S05]  /*0590*/  ISETP.GE.OR P4, PT, R15, UR4, P1 ;  /* 0x000000040f007c0c */ /* 0x000fca0008f86670 */
[----:B---3--:R-:W3:Y:S01]  /*05a0*/  @!P3 LDC.64 R42, c[0x0][0x390] ;  /* 0x0000e400ff2abb82 */ /* 0x008ee20000000a00 */
[----:B------:R-:W-:Y:S01]  /*05b0*/  @!P2 IMAD R11, R14, UR5, R49 ;  /* 0x000000050e0bac24 */ /* 0x000fe2000f8e0231 */
[----:B------:R5:W2:Y:S01]  /*05c0*/  @!P5 LDG.E R19, desc[UR8][R6.64] ;  /* 0x000000080613d981 */ /* 0x000aa2000c1e1900 */
[----:B------:R-:W-:Y:S02]  /*05d0*/  VIADD R14, R10, 0x4 ;  /* 0x000000040a0e7836 */ /* 0x000fe40000000000 */
[----:B------:R-:W-:-:S03]  /*05e0*/  @!P2 IMAD.WIDE R4, R11, 0x4, R4 ;  /* 0x000000040b04a825 */ /* 0x000fc600078e0204 */
[----:B0-----:R-:W0:Y:S02]  /*05f0*/  @!P4 LDC.64 R34, c[0x0][0x388] ;  /* 0x0000e200ff22cb82 */ /* 0x001e240000000a00 */
[----:B------:R5:W2:Y:S01]  /*0600*/  @!P2 LDG.E R22, desc[UR8][R4.64] ;  /* 0x000000080416a981 */ /* 0x000aa2000c1e1900 */
[----:B------:R-:W-:Y:S01]  /*0610*/  ISETP.GE.OR P2, PT, R14, UR6, P0 ;  /* 0x000000060e007c0c */ /* 0x000fe20008746670 */
[----:B------:R-:W-:Y:S01]  /*0620*/  @!P3 IMAD R11, R16, UR5, R49 ;  /* 0x00000005100bbc24 */ /* 0x000fe2000f8e0231 */
[----:B-----5:R-:W-:Y:S02]  /*0630*/  @!P6 IADD3 R7, PT, PT, R3, R8, RZ ;  /* 0x000000080307e210 */ /* 0x020fe40007ffe0ff */
[----:B------:R-:W-:Y:S01]  /*0640*/  IADD3 R4, PT, PT, R51, 0x5, RZ ;  /* 0x0000000533047810 */ /* 0x000fe20007ffe0ff */
[----:B---3--:R-:W-:-:S04]  /*0650*/  @!P3 IMAD.WIDE R42, R11, 0x4, R42 ;  /* 0x000000040b2ab825 */ /* 0x008fc800078e022a */
[----:B-1----:R-:W-:Y:S01]  /*0660*/  @!P6 IMAD.WIDE R44, R7, 0x4, R44 ;  /* 0x00000004072ce825 */ /* 0x002fe200078e022c */
[----:B------:R1:W3:Y:S01]  /*0670*/  @!P3 LDG.E R18, desc[UR8][R42.64] ;  /* 0x000000082a12b981 */ /* 0x0002e2000c1e1900 */
[----:B------:R-:W-:Y:S02]  /*0680*/  ISETP.GE.OR P3, PT, R4, UR4, P1 ;  /* 0x0000000404007c0c */ /* 0x000fe40008f66670 */
[----:B------:R-:W5:Y:S01]  /*0690*/  @!P2 LDC.64 R6, c[0x0][0x390] ;  /* 0x0000e400ff06ab82 */ /* 0x000f620000000a00 */
[----:B------:R-:W-:-:S04]  /*06a0*/  @!P4 IMAD.IADD R5, R36, 0x1, R8 ;  /* 0x000000012405c824 */ /* 0x000fc800078e0208 */
[----:B0-----:R-:W-:-:S06]  /*06b0*/  @!P4 IMAD.WIDE R34, R5, 0x4, R34 ;  /* 0x000000040522c825 */ /* 0x001fcc00078e0222 */
[----:B------:R-:W0:Y:S01]  /*06c0*/  @!P3 LDC.64 R4, c[0x0][0x388] ;  /* 0x0000e200ff04bb82 */ /* 0x000e220000000a00 */
[----:B------:R-:W-:Y:S01]  /*06d0*/  @!P2 IMAD R11, R14, UR5, R49 ;  /* 0x000000050e0bac24 */ /* 0x000fe2000f8e0231 */
[----:B------:R-:W-:Y:S02]  /*06e0*/  CS2R R16, SRZ ;  /* 0x0000000000107805 */ /* 0x000fe4000001ff00 */
[C---:B------:R-:W-:Y:S02]  /*06f0*/  IADD3 R14, PT, PT, R10.reuse, 0x5, RZ ;  /* 0x000000050a0e7810 */ /* 0x040fe40007ffe0ff */
[----:B------:R-:W-:Y:S01]  /*0700*/  IADD3 R25, PT, PT, R51, 0x6, RZ ;  /* 0x0000000633197810 */ /* 0x000fe20007ffe0ff */
[----:B------:R-:W-:Y:S02]  /*0710*/  VIADD R32, R10, 0x6 ;  /* 0x000000060a207836 */ /* 0x000fe40000000000 */
[----:B-----5:R-:W-:Y:S01]  /*0720*/  @!P2 IMAD.WIDE R6, R11, 0x4, R6 ;  /* 0x000000040b06a825 */ /* 0x020fe200078e0206 */
[----:B------:R-:W-:Y:S01]  /*0730*/  MOV R15, RZ ;  /* 0x000000ff000f7202 */ /* 0x000fe20000000f00 */
[----:B------:R-:W5:Y:S04]  /*0740*/  @!P6 LDG.E R17, desc[UR8][R44.64] ;  /* 0x000000082c11e981 */ /* 0x000f68000c1e1900 */
[----:B------:R1:W3:Y:S01]  /*0750*/  @!P2 LDG.E R16, desc[UR8][R6.64] ;  /* 0x000000080610a981 */ /* 0x0002e2000c1e1900 */
[----:B------:R-:W-:Y:S01]  /*0760*/  ISETP.GE.OR P2, PT, R14, UR6, P0 ;  /* 0x000000060e007c0c */ /* 0x000fe20008746670 */
[----:B------:R-:W-:-:S02]  /*0770*/  @!P3 IMAD.IADD R11, R38, 0x1, R8 ;  /* 0x00000001260bb824 */ /* 0x000fc400078e0208 */
[----:B------:R-:W3:Y:S02]  /*0780*/  @!P4 LDG.E R15, desc[UR8][R34.64] ;  /* 0x00000008220fc981 */ /* 0x000ee4000c1e1900 */
[----:B0-----:R-:W-:-:S04]  /*0790*/  @!P3 IMAD.WIDE R4, R11, 0x4, R4 ;  /* 0x000000040b04b825 */ /* 0x001fc800078e0204 */
[----:B------:R-:W-:-:S04]  /*07a0*/  HFMA2 R11, -RZ, RZ, 0, 0 ;  /* 0x00000000ff0b7431 */ /* 0x000fc800000001ff */
[----:B-1----:R-:W0:Y:S02]  /*07b0*/  @!P2 LDC.64 R42, c[0x0][0x390] ;  /* 0x0000e400ff2aab82 */ /* 0x002e240000000a00 */
[----:B------:R1:W3:Y:S01]  /*07c0*/  @!P3 LDG.E R11, desc[UR8][R4.64] ;  /* 0x00000008040bb981 */ /* 0x0002e2000c1e1900 */
[----:B------:R-:W-:Y:S01]  /*07d0*/  ISETP.GE.OR P3, PT, R25, UR4, P1 ;  /* 0x0000000419007c0c */ /* 0x000fe20008f66670 */
[----:B------:R-:W-:Y:S01]  /*07e0*/  @!P2 IMAD R25, R14, UR5, R49 ;  /* 0x000000050e19ac24 */ /* 0x000fe2000f8e0231 */
[----:B------:R-:W-:-:S11]  /*07f0*/  MOV R14, RZ ;  /* 0x000000ff000e7202 */ /* 0x000fd60000000f00 */
[----:B------:R-:W1:Y:S01]  /*0800*/  @!P3 LDC.64 R6, c[0x0][0x388] ;  /* 0x0000e200ff06bb82 */ /* 0x000e620000000a00 */
[----:B0-----:R-:W-:-:S05]  /*0810*/  @!P2 IMAD.WIDE R42, R25, 0x4, R42 ;  /* 0x00000004192aa825 */ /* 0x001fca00078e022a */
[----:B------:R-:W3:Y:S01]  /*0820*/  @!P2 LDG.E R14, desc[UR8][R42.64] ;  /* 0x000000082a0ea981 */ /* 0x000ee2000c1e1900 */
[----:B------:R-:W-:Y:S02]  /*0830*/  ISETP.GE.OR P2, PT, R32, UR6, P0 ;  /* 0x0000000620007c0c */ /* 0x000fe40008746670 */
[----:B-1----:R-:W-:-:S05]  /*0840*/  @!P3 IADD3 R5, PT, PT, R39, R8, RZ ;  /* 0x000000082705b210 */ /* 0x002fca0007ffe0ff */
[----:B------:R-:W-:-:S06]  /*0850*/  @!P3 IMAD.WIDE R6, R5, 0x4, R6 ;  /* 0x000000040506b825 */ /* 0x000fcc00078e0206 */
[----:B------:R-:W0:Y:S01]  /*0860*/  @!P2 LDC.64 R4, c[0x0][0x390] ;  /* 0x0000e400ff04ab82 */ /* 0x000e220000000a00 */
[----:B------:R-:W-:-:S04]  /*0870*/  @!P2 IMAD R35, R32, UR5, R49 ;  /* 0x000000052023ac24 */ /* 0x000fc8000f8e0231 */
[----:B0-----:R-:W-:-:S04]  /*0880*/  @!P2 IMAD.WIDE R34, R35, 0x4, R4 ;  /* 0x000000042322a825 */ /* 0x001fc800078e0204 */
[----:B------:R-:W-:-:S05]  /*0890*/  VIADD R4, R51, 0x7 ;  /* 0x0000000733047836 */ /* 0x000fca0000000000 */
[----:B------:R-:W-:Y:S01]  /*08a0*/  ISETP.GE.OR P1, PT, R4, UR4, P1 ;  /* 0x0000000404007c0c */ /* 0x000fe20008f26670 */
[----:B------:R-:W-:Y:S01]  /*08b0*/  HFMA2 R25, -RZ, RZ, 0, 0 ;  /* 0x00000000ff197431 */ /* 0x000fe200000001ff */
[----:B------:R-:W-:-:S11]  /*08c0*/  IADD3 R10, PT, PT, R10, 0x7, RZ ;  /* 0x000000070a0a7810 */ /* 0x000fd60007ffe0ff */
[----:B------:R-:W0:Y:S01]  /*08d0*/  @!P1 LDC.64 R4, c[0x0][0x388] ;  /* 0x0000e200ff049b82 */ /* 0x000e220000000a00 */
[----:B------:R-:W-:Y:S01]  /*08e0*/  ISETP.GE.OR P0, PT, R10, UR6, P0 ;  /* 0x000000060a007c0c */ /* 0x000fe20008706670 */
[----:B------:R1:W3:Y:S02]  /*08f0*/  @!P3 LDG.E R25, desc[UR8][R6.64] ;  /* 0x000000080619b981 */ /* 0x0002e4000c1e1900 */
[----:B-1----:R-:W-:-:S05]  /*0900*/  @!P1 IADD3 R7, PT, PT, R41, R8, RZ ;  /* 0x0000000829079210 */ /* 0x002fca0007ffe0ff */
[----:B0-----:R-:W-:-:S05]  /*0910*/  @!P1 IMAD.WIDE R6, R7, 0x4, R4 ;  /* 0x0000000407069825 */ /* 0x001fca00078e0204 */
[----:B------:R-:W0:Y:S01]  /*0920*/  @!P0 LDC.64 R4, c[0x0][0x390] ;  /* 0x0000e400ff048b82 */ /* 0x000e220000000a00 */
[----:B------:R-:W-:Y:S02]  /*0930*/  HFMA2 R8, -RZ, RZ, 0, 0 ;  /* 0x00000000ff087431 */ /* 0x000fe400000001ff */
[----:B------:R-:W-:Y:S01]  /*0940*/  @!P0 IMAD R29, R10, UR5, R49 ;  /* 0x000000050a1d8c24 */ /* 0x000fe2000f8e0231 */
[----:B------:R-:W-:Y:S01]  /*0950*/  MOV R32, RZ ;  /* 0x000000ff00207202 */ /* 0x000fe20000000f00 */
[----:B------:R-:W3:Y:S05]  /*0960*/  @!P1 LDG.E R27, desc[UR8][R6.64] ;  /* 0x00000008061b9981 */ /* 0x000eea000c1e1900 */
[----:B------:R-:W3:Y:S01]  /*0970*/  @!P2 LDG.E R32, desc[UR8][R34.64] ;  /* 0x000000082220a981 */ /* 0x000ee2000c1e1900 */
[----:B0-----:R-:W-:-:S05]  /*0980*/  @!P0 IMAD.WIDE R4, R29, 0x4, R4 ;  /* 0x000000041d048825 */ /* 0x001fca00078e0204 */
[----:B------:R-:W3:Y:S01]  /*0990*/  @!P0 LDG.E R8, desc[UR8][R4.64] ;  /* 0x0000000804088981 */ /* 0x000ee2000c1e1900 */
[----:B------:R-:W0:Y:S01]  /*09a0*/  S2UR UR5, SR_CgaCtaId ;  /* 0x00000000000579c3 */ /* 0x000e220000008800 */
[----:B------:R-:W-:Y:S02]  /*09b0*/  UMOV UR4, 0x400 ;  /* 0x0000040000047882 */ /* 0x000fe40000000000 */
[----:B------:R-:W-:Y:S01]  /*09c0*/  UIADD3 UR4, UPT, UPT, UR4, 0x400, URZ ;  /* 0x0000040004047890 */ /* 0x000fe2000fffe0ff */
[----:B------:R-:W-:Y:S01]  /*09d0*/  IMAD.MOV.U32 R42, RZ, RZ, R40 ;  /* 0x000000ffff2a7224 */ /* 0x000fe200078e0028 */
[----:B----4-:R1:W-:Y:S04]  /*09e0*/  STS [R48], R9 ;  /* 0x0000000930007388 */ /* 0x0103e80000000800 */
[----:B--2---:R1:W-:Y:S04]  /*09f0*/  STS [R47], R30 ;  /* 0x0000001e2f007388 */ /* 0x0043e80000000800 */
[----:B------:R1:W-:Y:S04]  /*0a00*/  STS [R48+0x40], R23 ;  /* 0x0000401730007388 */ /* 0x0003e80000000800 */
[----:B------:R1:W-:Y:S04]  /*0a10*/  STS [R47+0x40], R26 ;  /* 0x0000401a2f007388 */ /* 0x0003e80000000800 */
[----:B------:R1:W-:Y:S04]  /*0a20*/  STS [R48+0x80], R19 ;  /* 0x0000801330007388 */ /* 0x0003e80000000800 */
[----:B------:R1:W-:Y:S01]  /*0a30*/  STS [R47+0x80], R22 ;  /* 0x000080162f007388 */ /* 0x0003e20000000800 */
[----:B0-----:R-:W-:-:S06]  /*0a40*/  ULEA UR4, UR5, UR4, 0x18 ;  /* 0x0000000405047291 */ /* 0x001fcc000f8ec0ff */
[----:B------:R-:W-:Y:S01]  /*0a50*/  LEA R43, R0, UR4, 0x2 ;  /* 0x00000004002b7c11 */ /* 0x000fe2000f8e10ff */
[----:B------:R-:W-:-:S03]  /*0a60*/  UMOV UR4, 0x100 ;  /* 0x0000010000047882 */ /* 0x000fc60000000000 */
[----:B------:R-:W-:Y:S01]  /*0a70*/  IADD3 R43, PT, PT, R43, 0x80, RZ ;  /* 0x000000802b2b7810 */ /* 0x000fe20007ffe0ff */
[----:B-----5:R1:W-:Y:S04]  /*0a80*/  STS [R48+0xc0], R17 ;  /* 0x0000c01130007388 */ /* 0x0203e80000000800 */
[----:B---3--:R1:W-:Y:S04]  /*0a90*/  STS [R47+0xc0], R18 ;  /* 0x0000c0122f007388 */ /* 0x0083e80000000800 */
[----:B------:R1:W-:Y:S04]  /*0aa0*/  STS [R48+0x100], R15 ;  /* 0x0001000f30007388 */ /* 0x0003e80000000800 */
[----:B------:R1:W-:Y:S04]  /*0ab0*/  STS [R47+0x100], R16 ;  /* 0x000100102f007388 */ /* 0x0003e80000000800 */
[----:B------:R1:W-:Y:S04]  /*0ac0*/  STS [R48+0x140], R11 ;  /* 0x0001400b30007388 */ /* 0x0003e80000000800 */
[----:B------:R1:W-:Y:S04]  /*0ad0*/  STS [R47+0x140], R14 ;  /* 0x0001400e2f007388 */ /* 0x0003e80000000800 */
[----:B------:R1:W-:Y:S04]  /*0ae0*/  STS [R48+0x180], R25 ;  /* 0x0001801930007388 */ /* 0x0003e80000000800 */
[----:B------:R1:W-:Y:S04]  /*0af0*/  STS [R47+0x180], R32 ;  /* 0x000180202f007388 */ /* 0x0003e80000000800 */
[----:B------:R1:W-:Y:S04]  /*0b00*/  STS [R48+0x1c0], R27 ;  /* 0x0001c01b30007388 */ /* 0x0003e80000000800 */
[----:B------:R1:W-:Y:S01]  /*0b10*/  STS [R47+0x1c0], R8 ;  /* 0x0001c0082f007388 */ /* 0x0003e20000000800 */
[----:B------:R-:W-:Y:S06]  /*0b20*/  BAR.SYNC.DEFER_BLOCKING 0x0 ;  /* 0x0000000000007b1d */ /* 0x000fec0000010000 */
.L_x_1:
[----:B------:R-:W-:Y:S01]  /*0b30*/  LDS R45, [R43+-0x80] ;  /* 0xffff80002b2d7984 */ /* 0x000fe20000000800 */
[----:B------:R-:W-:-:S03]  /*0b40*/  UIADD3 UR4, UPT, UPT, UR4, 0x10, URZ ;  /* 0x0000001004047890 */ /* 0x000fc6000fffe0ff */
[----:B------:R-:W0:Y:S01]  /*0b50*/  LDS.128 R4, [R42+-0x100] ;  /* 0xffff00002a047984 */ /* 0x000e220000000c00 */
[----:B------:R-:W-:-:S03]  /*0b60*/  UISETP.NE.AND UP0, UPT, UR4, 0x140, UPT ;  /* 0x000001400400788c */ /* 0x000fc6000bf05270 */
[----:B-1----:R-:W1:Y:S04]  /*0b70*/  LDS.128 R8, [R42+-0xc0] ;  /* 0xffff40002a087984 */ /* 0x002e680000000c00 */
[----:B------:R-:W2:Y:S04]  /*0b80*/  LDS R44, [R43+-0x40] ;  /* 0xffffc0002b2c7984 */ /* 0x000ea80000000800 */
[----:B------:R-:W3:Y:S01]  /*0b90*/  LDS.128 R16, [R42+-0x40] ;  /* 0xffffc0002a107984 */ /* 0x000ee20000000c00 */
[----:B0-----:R-:W-:-:S03]  /*0ba0*/  FFMA R15, R45, R4, R12 ;  /* 0x000000042d0f7223 */ /* 0x001fc6000000000c */
[----:B------:R-:W0:Y:S01]  /*0bb0*/  LDS R4, [R43] ;  /* 0x000000002b047984 */ /* 0x000e220000000800 */
[----:B-1----:R-:W-:Y:S01]  /*0bc0*/  FFMA R8, R45, R8, R13 ;  /* 0x000000082d087223 */ /* 0x002fe2000000000d */
[----:B--2---:R-:W-:-:S03]  /*0bd0*/  FFMA R5, R44, R5, R15 ;  /* 0x000000052c057223 */ /* 0x004fc6000000000f */
[----:B------:R-:W-:Y:S01]  /*0be0*/  FFMA R9, R44, R9, R8 ;  /* 0x000000092c097223 */ /* 0x000fe20000000008 */
[----:B------:R-:W1:Y:S01]  /*0bf0*/  LDS.128 R12, [R42+-0x80] ;  /* 0xffff80002a0c7984 */ /* 0x000e620000000c00 */
[----:B---3--:R-:W-:-:S04]  /*0c00*/  FFMA R16, R45, R16, R21 ;  /* 0x000000102d107223 */ /* 0x008fc80000000015 */
[----:B------:R-:W-:Y:S01]  /*0c10*/  FFMA R17, R44, R17, R16 ;  /* 0x000000112c117223 */ /* 0x000fe20000000010 */
[C---:B0-----:R-:W-:Y:S01]  /*0c20*/  FFMA R6, R4.reuse, R6, R5 ;  /* 0x0000000604067223 */ /* 0x041fe20000000005 */
[C---:B------:R-:W-:Y:S02]  /*0c30*/  FFMA R10, R4.reuse, R10, R9 ;  /* 0x0000000a040a7223 */ /* 0x040fe40000000009 */
[----:B------:R-:W-:Y:S01]  /*0c40*/  FFMA R18, R4, R18, R17 ;  /* 0x0000001204127223 */ /* 0x000fe20000000011 */
[----:B-1----:R-:W-:Y:S02]  /*0c50*/  FFMA R5, R45, R12, R20 ;  /* 0x0000000c2d057223 */ /* 0x002fe40000000014 */
[----:B------:R-:W0:Y:S02]  /*0c60*/  LDS.128 R20, [R42] ;  /* 0x000000002a147984 */ /* 0x000e240000000c00 */
[----:B------:R-:W-:-:S04]  /*0c70*/  FFMA R13, R44, R13, R5 ;  /* 0x0000000d2c0d7223 */ /* 0x000fc80000000005 */
[----:B------:R-:W-:Y:S01]  /*0c80*/  FFMA R14, R4, R14, R13 ;  /* 0x0000000e040e7223 */ /* 0x000fe2000000000d */
[----:B0-----:R-:W-:Y:S02]  /*0c90*/  FFMA R5, R45, R20, R24 ;  /* 0x000000142d057223 */ /* 0x001fe40000000018 */
[----:B------:R-:W0:Y:S02]  /*0ca0*/  LDS.128 R24, [R42+0x40] ;  /* 0x000040002a187984 */ /* 0x000e240000000c00 */
[----:B------:R-:W-:-:S04]  /*0cb0*/  FFMA R21, R44, R21, R5 ;  /* 0x000000152c157223 */ /* 0x000fc80000000005 */
[----:B------:R-:W-:Y:S01]  /*0cc0*/  FFMA R22, R4, R22, R21 ;  /* 0x0000001604167223 */ /* 0x000fe20000000015 */
[----:B0-----:R-:W-:Y:S02]  /*0cd0*/  FFMA R5, R45, R24, R28 ;  /* 0x000000182d057223 */ /* 0x001fe4000000001c */
[----:B------:R-:W0:Y:S02]  /*0ce0*/  LDS.128 R28, [R42+0x80] ;  /* 0x000080002a1c7984 */ /* 0x000e240000000c00 */
[----:B------:R-:W-:-:S04]  /*0cf0*/  FFMA R25, R44, R25, R5 ;  /* 0x000000192c197223 */ /* 0x000fc80000000005 */
[----:B------:R-:W-:Y:S01]  /*0d00*/  FFMA R26, R4, R26, R25 ;  /* 0x0000001a041a7223 */ /* 0x000fe20000000019 */
[----:B0-----:R-:W-:Y:S02]  /*0d10*/  FFMA R28, R45, R28, R33 ;  /* 0x0000001c2d1c7223 */ /* 0x001fe40000000021 */
[----:B------:R0:W1:Y:S02]  /*0d20*/  LDS.128 R32, [R42+0xc0] ;  /* 0x0000c0002a207984 */ /* 0x0000640000000c00 */
[----:B------:R-:W-:-:S04]  /*0d30*/  FFMA R29, R44, R29, R28 ;  /* 0x0000001d2c1d7223 */ /* 0x000fc8000000001c */
[----:B------:R-:W-:Y:S01]  /*0d40*/  FFMA R30, R4, R30, R29 ;  /* 0x0000001e041e7223 */ /* 0x000fe2000000001d */
[----:B0-----:R-:W-:Y:S01]  /*0d50*/  IADD3 R42, PT, PT, R42, 0x10, RZ ;  /* 0x000000102a2a7810 */ /* 0x001fe20007ffe0ff */
[----:B-1----:R-:W-:Y:S02]  /*0d60*/  FFMA R45, R45, R32, R52 ;  /* 0x000000202d2d7223 */ /* 0x002fe40000000034 */
[----:B------:R0:W1:Y:S02]  /*0d70*/  LDS R52, [R43+0x40] ;  /* 0x000040002b347984 */ /* 0x0000640000000800 */
[----:B------:R-:W-:-:S04]  /*0d80*/  FFMA R33, R44, R33, R45 ;  /* 0x000000212c217223 */ /* 0x000fc8000000002d */
[----:B------:R-:W-:Y:S01]  /*0d90*/  FFMA R34, R4, R34, R33 ;  /* 0x0000002204227223 */ /* 0x000fe20000000021 */
[----:B0-----:R-:W-:Y:S01]  /*0da0*/  IADD3 R43, PT, PT, R43, 0x100, RZ ;  /* 0x000001002b2b7810 */ /* 0x001fe20007ffe0ff */
[C---:B-1----:R-:W-:Y:S01]  /*0db0*/  FFMA R12, R52.reuse, R7, R6 ;  /* 0x00000007340c7223 */ /* 0x042fe20000000006 */
[C---:B------:R-:W-:Y:S01]  /*0dc0*/  FFMA R13, R52.reuse, R11, R10 ;  /* 0x0000000b340d7223 */ /* 0x040fe2000000000a */
[C---:B------:R-:W-:Y:S01]  /*0dd0*/  FFMA R20, R52.reuse, R15, R14 ;  /* 0x0000000f34147223 */ /* 0x040fe2000000000e */
[C---:B------:R-:W-:Y:S01]  /*0de0*/  FFMA R21, R52.reuse, R19, R18 ;  /* 0x0000001334157223 */ /* 0x040fe20000000012 */
[C---:B------:R-:W-:Y:S01]  /*0df0*/  FFMA R24, R52.reuse, R23, R22 ;  /* 0x0000001734187223 */ /* 0x040fe20000000016 */
[C---:B------:R-:W-:Y:S01]  /*0e00*/  FFMA R28, R52.reuse, R27, R26 ;  /* 0x0000001b341c7223 */ /* 0x040fe2000000001a */
[C---:B------:R-:W-:Y:S01]  /*0e10*/  FFMA R33, R52.reuse, R31, R30 ;  /* 0x0000001f34217223 */ /* 0x040fe2000000001e */
[----:B------:R-:W-:Y:S01]  /*0e20*/  FFMA R52, R52, R35, R34 ;  /* 0x0000002334347223 */ /* 0x000fe20000000022 */
[----:B------:R-:W-:Y:S06]  /*0e30*/  BRA.U UP0, `(.L_x_1) ;  /* 0xfffffffd003c7547 */ /* 0x000fec000b83ffff */
[----:B------:R-:W-:Y:S01]  /*0e40*/  VIADD R37, R37, 0x1 ;  /* 0x0000000125257836 */ /* 0x000fe20000000000 */
[----:B------:R-:W-:Y:S04]  /*0e50*/  BAR.SYNC.DEFER_BLOCKING 0x0 ;  /* 0x0000000000007b1d */ /* 0x000fe80000010000 */
[----:B------:R-:W-:-:S13]  /*0e60*/  ISETP.NE.AND P0, PT, R37, R50, PT ;  /* 0x000000322500720c */ /* 0x000fda0003f05270 */
[----:B------:R-:W-:Y:S05]  /*0e70*/  @P0 BRA `(.L_x_2) ;  /* 0xfffffff400000947 */ /* 0x000fea000383ffff */
.L_x_0:
[----:B------:R-:W0:Y:S01]  /*0e80*/  LDCU.64 UR4, c[0x0][0x398] ;  /* 0x00007300ff0477ac */ /* 0x000e220008000a00 */
[C---:B------:R-:W-:Y:S01]  /*0e90*/  IADD3 R0, PT, PT, R51.reuse, 0x1, RZ ;  /* 0x0000000133007810 */ /* 0x040fe20007ffe0ff */
[C---:B------:R-:W-:Y:S01]  /*0ea0*/  VIADD R26, R51.reuse, 0x4 ;  /* 0x00000004331a7836 */ /* 0x040fe20000000000 */
[C---:B------:R-:W-:Y:S02]  /*0eb0*/  IADD3 R18, PT, PT, R51.reuse, 0x2, RZ ;  /* 0x0000000233127810 */ /* 0x040fe40007ffe0ff */
[C---:B------:R-:W-:Y:S02]  /*0ec0*/  IADD3 R22, PT, PT, R51.reuse, 0x3, RZ ;  /* 0x0000000333167810 */ /* 0x040fe40007ffe0ff */
[C---:B------:R-:W-:Y:S02]  /*0ed0*/  IADD3 R30, PT, PT, R51.reuse, 0x5, RZ ;  /* 0x00000005331e7810 */ /* 0x040fe40007ffe0ff */
[C---:B------:R-:W-:Y:S02]  /*0ee0*/  IADD3 R32, PT, PT, R51.reuse, 0x6, RZ ;  /* 0x0000000633207810 */ /* 0x040fe40007ffe0ff */
[----:B0-----:R-:W-:-:S02]  /*0ef0*/  ISETP.GE.AND P1, PT, R51, UR4, PT ;  /* 0x0000000433007c0c */ /* 0x001fc4000bf26270 */
[----:B------:R-:W-:Y:S02]  /*0f00*/  ISETP.GE.AND P4, PT, R0, UR4, PT ;  /* 0x0000000400007c0c */ /* 0x000fe4000bf86270 */
[C---:B------:R-:W-:Y:S02]  /*0f10*/  ISETP.LT.AND P1, PT, R49.reuse, UR5, !P1 ;  /* 0x0000000531007c0c */ /* 0x040fe4000cf21270 */
[C---:B------:R-:W-:Y:S02]  /*0f20*/  ISETP.GE.OR P4, PT, R49.reuse, UR5, P4 ;  /* 0x0000000531007c0c */ /* 0x040fe4000a786670 */
[----:B------:R-:W-:Y:S02]  /*0f30*/  ISETP.GE.AND P0, PT, R18, UR4, PT ;  /* 0x0000000412007c0c */ /* 0x000fe4000bf06270 */
[----:B------:R-:W-:Y:S02]  /*0f40*/  ISETP.GE.AND P3, PT, R22, UR4, PT ;  /* 0x0000000416007c0c */ /* 0x000fe4000bf66270 */
[----:B------:R-:W-:-:S02]  /*0f50*/  ISETP.GE.OR P0, PT, R49, UR5, P0 ;  /* 0x0000000531007c0c */ /* 0x000fc40008706670 */
[----:B------:R-:W-:Y:S02]  /*0f60*/  ISETP.GE.AND P2, PT, R26, UR4, PT ;  /* 0x000000041a007c0c */ /* 0x000fe4000bf46270 */
[----:B------:R-:W-:Y:S01]  /*0f70*/  ISETP.GE.OR P3, PT, R49, UR5, P3 ;  /* 0x0000000531007c0c */ /* 0x000fe20009f66670 */
[----:B------:R-:W0:Y:S01]  /*0f80*/  @P1 LDC.64 R16, c[0x0][0x380] ;  /* 0x0000e000ff101b82 */ /* 0x000e220000000a00 */
[----:B------:R-:W-:Y:S01]  /*0f90*/  ISETP.GE.AND P6, PT, R30, UR4, PT ;  /* 0x000000041e007c0c */ /* 0x000fe2000bfc6270 */
[--C-:B------:R-:W-:Y:S01]  /*0fa0*/  @P1 IMAD R19, R51, UR5, R49.reuse ;  /* 0x0000000533131c24 */ /* 0x100fe2000f8e0231 */
[----:B------:R-:W-:Y:S01]  /*0fb0*/  ISETP.GE.AND P5, PT, R32, UR4, PT ;  /* 0x0000000420007c0c */ /* 0x000fe2000bfa6270 */
[----:B------:R-:W-:Y:S01]  /*0fc0*/  @!P4 IMAD R23, R0, UR5, R49 ;  /* 0x000000050017cc24 */ /* 0x000fe2000f8e0231 */
[C---:B------:R-:W-:Y:S02]  /*0fd0*/  ISETP.GE.OR P2, PT, R49.reuse, UR5, P2 ;  /* 0x0000000531007c0c */ /* 0x040fe40009746670 */
[C---:B------:R-:W-:Y:S01]  /*0fe0*/  ISETP.GE.OR P6, PT, R49.reuse, UR5, P6 ;  /* 0x0000000531007c0c */ /* 0x040fe2000b7c6670 */
[----:B------:R-:W1:Y:S01]  /*0ff0*/  @!P4 LDC.64 R14, c[0x0][0x380] ;  /* 0x0000e000ff0ecb82 */ /* 0x000e620000000a00 */
[----:B------:R-:W-:-:S02]  /*1000*/  ISETP.GE.OR P5, PT, R49, UR5, P5 ;  /* 0x0000000531007c0c */ /* 0x000fc4000afa6670 */
[----:B------:R-:W-:-:S05]  /*1010*/  IADD3 R0, PT, PT, R51, 0x7, RZ ;  /* 0x0000000733007810 */ /* 0x000fca0007ffe0ff */
[----:B------:R-:W2:Y:S06]  /*1020*/  @!P0 LDC.64 R10, c[0x0][0x380] ;  /* 0x0000e000ff0a8b82 */ /* 0x000eac0000000a00 */
[----:B------:R-:W-:Y:S02]  /*1030*/  @!P5 IMAD R25, R32, UR5, R49 ;  /* 0x000000052019dc24 */ /* 0x000fe4000f8e0231 */
[----:B------:R-:W3:Y:S01]  /*1040*/  @!P3 LDC.64 R8, c[0x0][0x380] ;  /* 0x0000e000ff08bb82 */ /* 0x000ee20000000a00 */
[----:B0-----:R-:W-:-:S04]  /*1050*/  @P1 IMAD.WIDE R16, R19, 0x4, R16 ;  /* 0x0000000413101825 */ /* 0x001fc800078e0210 */
[----:B------:R-:W-:Y:S01]  /*1060*/  @!P0 IMAD R19, R18, UR5, R49 ;  /* 0x0000000512138c24 */ /* 0x000fe2000f8e0231 */
[----:B------:R0:W-:Y:S01]  /*1070*/  @P1 STG.E desc[UR8][R16.64], R12 ;  /* 0x0000000c10001986 */ /* 0x0001e2000c101908 */
[----:B------:R-:W-:Y:S01]  /*1080*/  ISETP.GE.AND P1, PT, R0, UR4, PT ;  /* 0x0000000400007c0c */ /* 0x000fe2000bf26270 */
[----:B------:R-:W4:Y:S01]  /*1090*/  @!P2 LDC.64 R6, c[0x0][0x380] ;  /* 0x0000e000ff06ab82 */ /* 0x000f220000000a00 */
[----:B-1----:R-:W-:Y:S02]  /*10a0*/  @!P4 IMAD.WIDE R14, R23, 0x4, R14 ;  /* 0x00000004170ec825 */ /* 0x002fe400078e020e */
[----:B------:R-:W-:Y:S02]  /*10b0*/  ISETP.GE.OR P1, PT, R49, UR5, P1 ;  /* 0x0000000531007c0c */ /* 0x000fe40008f26670 */
[----:B------:R-:W-:Y:S01]  /*10c0*/  @!P3 IMAD R23, R22, UR5, R49 ;  /* 0x000000051617bc24 */ /* 0x000fe2000f8e0231 */
[----:B------:R0:W-:Y:S02]  /*10d0*/  @!P4 STG.E desc[UR8][R14.64], R13 ;  /* 0x0000000d0e00c986 */ /* 0x0001e4000c101908 */
[----:B------:R-:W1:Y:S01]  /*10e0*/  @!P6 LDC.64 R4, c[0x0][0x380] ;  /* 0x0000e000ff04eb82 */ /* 0x000e620000000a00 */
[----:B--2---:R-:W-:-:S04]  /*10f0*/  @!P0 IMAD.WIDE R10, R19, 0x4, R10 ;  /* 0x00000004130a8825 */ /* 0x004fc800078e020a */
[----:B------:R-:W-:Y:S01]  /*1100*/  @!P2 IMAD R19, R26, UR5, R49 ;  /* 0x000000051a13ac24 */ /* 0x000fe2000f8e0231 */
[----:B------:R0:W-:Y:S02]  /*1110*/  @!P0 STG.E desc[UR8][R10.64], R20 ;  /* 0x000000140a008986 */ /* 0x0001e4000c101908 */
[----:B------:R-:W2:Y:S01]  /*1120*/  @!P5 LDC.64 R2, c[0x0][0x380] ;  /* 0x0000e000ff02db82 */ /* 0x000ea20000000a00 */
[----:B---3--:R-:W-:-:S04]  /*1130*/  @!P3 IMAD.WIDE R8, R23, 0x4, R8 ;  /* 0x000000041708b825 */ /* 0x008fc800078e0208 */
[----:B------:R-:W-:Y:S01]  /*1140*/  @!P6 IMAD R23, R30, UR5, R49 ;  /* 0x000000051e17ec24 */ /* 0x000fe2000f8e0231 */
[----:B------:R0:W-:Y:S01]  /*1150*/  @!P3 STG.E desc[UR8][R8.64], R21 ;  /* 0x000000150800b986 */ /* 0x0001e2000c101908 */
[----:B----4-:R-:W-:-:S05]  /*1160*/  @!P2 IMAD.WIDE R6, R19, 0x4, R6 ;  /* 0x000000041306a825 */ /* 0x010fca00078e0206 */
[----:B------:R0:W-:Y:S01]  /*1170*/  @!P2 STG.E desc[UR8][R6.64], R24 ;  /* 0x000000180600a986 */ /* 0x0001e2000c101908 */
[----:B-1----:R-:W-:-:S05]  /*1180*/  @!P6 IMAD.WIDE R4, R23, 0x4, R4 ;  /* 0x000000041704e825 */ /* 0x002fca00078e0204 */
[----:B------:R0:W-:Y:S01]  /*1190*/  @!P6 STG.E desc[UR8][R4.64], R28 ;  /* 0x0000001c0400e986 */ /* 0x0001e2000c101908 */
[----:B--2---:R-:W-:-:S05]  /*11a0*/  @!P5 IMAD.WIDE R2, R25, 0x4, R2 ;  /* 0x000000041902d825 */ /* 0x004fca00078e0202 */
[----:B------:R0:W-:Y:S01]  /*11b0*/  @!P5 STG.E desc[UR8][R2.64], R33 ;  /* 0x000000210200d986 */ /* 0x0001e2000c101908 */
[----:B------:R-:W-:Y:S05]  /*11c0*/  @P1 EXIT ;  /* 0x000000000000194d */ /* 0x000fea0003800000 */
[----:B0-----:R-:W0:Y:S01]  /*11d0*/  LDC.64 R2, c[0x0][0x380] ;  /* 0x0000e000ff027b82 */ /* 0x001e220000000a00 */
[----:B------:R-:W-:-:S04]  /*11e0*/  IMAD R49, R0, UR5, R49 ;  /* 0x0000000500317c24 */ /* 0x000fc8000f8e0231 */
[----:B0-----:R-:W-:-:S05]  /*11f0*/  IMAD.WIDE R2, R49, 0x4, R2 ;  /* 0x0000000431027825 */ /* 0x001fca00078e0202 */
[----:B------:R-:W-:Y:S01]  /*1200*/  STG.E desc[UR8][R2.64], R52 ;  /* 0x0000003402007986 */ /* 0x000fe2000c101908 */
[----:B------:R-:W-:Y:S05]  /*1210*/  EXIT ;  /* 0x000000000000794d */ /* 0x000fea0003800000 */
.L_x_3:
[----:B------:R-:W-:-:S00]  /*1220*/  BRA `(.L_x_3) ;  /* 0xfffffffc00fc7947 */ /* 0x000fc0000383ffff */
[----:B------:R-:W-:-:S00]  /*1230*/  NOP ;  /* 0x0000000000007918 */ /* 0x000fc00000000000 */
        /* <DEDUP_REMOVED lines=12> */
.L_x_4:


//--------------------- .nv.shared._Z15matMulSharedWPTPfPKfS1_iii --------------------------
	.section	.nv.shared._Z15matMulSharedWPTPfPKfS1_iii,"aw",@nobits
	.sectionflags	@""
	.align	4
.nv.shared._Z15matMulSharedWPTPfPKfS1_iii:
	.zero		3072


//--------------------- .nv.shared.reserved.0     --------------------------
	.section	.nv.shared.reserved.0,"aw",@nobits
	.weak		__nv_reservedSMEM_offset_0_alias
	.size		__nv_reservedSMEM_offset_0_alias, 0, 64
	.other		__nv_reservedSMEM_offset_0_alias,@"STO_CUDA_RESERVED_SHARED STV_DEFAULT"
__nv_reservedSMEM_offset_0_alias:
	.zero		0
	.zero		64


//--------------------- .nv.constant0._Z15matMulSharedWPTPfPKfS1_iii --------------------------
	.section	.nv.constant0._Z15matMulSharedWPTPfPKfS1_iii,"a",@progbits
	.sectionflags	@""
	.align	4
.nv.constant0._Z15matMulSharedWPTPfPKfS1_iii:
	.zero		932


//--------------------- SYMBOLS --------------------------

	.type		.nv.reservedSmem.offset0,@object
	.size		.nv.reservedSmem.offset0,0x4
	.type		.nv.reservedSmem.cap,@object
	.size		.nv.reservedSmem.cap,0x4
